//
// Generated by NVIDIA NVVM Compiler
//
// Compiler Build ID: CL-36424714
// Cuda compilation tools, release 13.0, V13.0.88
// Based on NVVM 20.0.0
//

.version 9.0
.target sm_100
.address_size 64

	// .globl	_Z9FFTkernelPdPiS_S_
.extern .func  (.param .b32 func_retval0) vprintf
(
	.param .b64 vprintf_param_0,
	.param .b64 vprintf_param_1
)
;
.global .align 1 .b8 $str[5] = {37, 100, 32, 10};

.visible .entry _Z9FFTkernelPdPiS_S_(
	.param .u64 .ptr .align 1 _Z9FFTkernelPdPiS_S__param_0,
	.param .u64 .ptr .align 1 _Z9FFTkernelPdPiS_S__param_1,
	.param .u64 .ptr .align 1 _Z9FFTkernelPdPiS_S__param_2,
	.param .u64 .ptr .align 1 _Z9FFTkernelPdPiS_S__param_3
)
{
	.local .align 8 .b8 	__local_depot0[8];
	.reg .b64 	%SP;
	.reg .b64 	%SPL;
	.reg .pred 	%p<2>;
	.reg .b32 	%r<9>;
	.reg .b64 	%rd<29>;
	.reg .b64 	%fd<13>;

	mov.u64 	%SPL, __local_depot0;
	cvta.local.u64 	%SP, %SPL;
	ld.param.u64 	%rd10, [_Z9FFTkernelPdPiS_S__param_0];
	ld.param.u64 	%rd11, [_Z9FFTkernelPdPiS_S__param_2];
	ld.param.u64 	%rd12, [_Z9FFTkernelPdPiS_S__param_3];
	cvta.to.global.u64 	%rd13, %rd12;
	cvta.to.global.u64 	%rd14, %rd11;
	cvta.to.global.u64 	%rd15, %rd10;
	add.u64 	%rd16, %SP, 0;
	add.u64 	%rd17, %SPL, 0;
	mov.u32 	%r4, %tid.x;
	mul.lo.s32 	%r5, %r4, 100;
	mul.wide.u32 	%rd18, %r5, 8;
	add.s64 	%rd19, %rd12, %rd18;
	st.local.u64 	[%rd17], %rd19;
	mov.u64 	%rd20, $str;
	cvta.global.u64 	%rd21, %rd20;
	{ // callseq 0, 0
	.param .b64 param0;
	st.param.b64 	[param0], %rd21;
	.param .b64 param1;
	st.param.b64 	[param1], %rd16;
	.param .b32 retval0;
	call.uni (retval0), 
	vprintf, 
	(
	param0, 
	param1
	);
	ld.param.b32 	%r6, [retval0];
	} // callseq 0
	add.s64 	%rd28, %rd15, 16;
	mul.wide.u32 	%rd22, %r4, 8;
	add.s64 	%rd23, %rd22, %rd14;
	add.s64 	%rd27, %rd23, 16;
	mul.wide.u32 	%rd24, %r4, 800;
	add.s64 	%rd25, %rd24, %rd13;
	add.s64 	%rd26, %rd25, 16;
	mov.b32 	%r8, 0;
$L__BB0_1:
	ld.global.f64 	%fd1, [%rd28+-16];
	ld.global.f64 	%fd2, [%rd27+-16];
	mul.f64 	%fd3, %fd1, %fd2;
	st.global.f64 	[%rd26+-16], %fd3;
	ld.global.f64 	%fd4, [%rd28+-8];
	ld.global.f64 	%fd5, [%rd27+-8];
	mul.f64 	%fd6, %fd4, %fd5;
	st.global.f64 	[%rd26+-8], %fd6;
	ld.global.f64 	%fd7, [%rd28];
	ld.global.f64 	%fd8, [%rd27];
	mul.f64 	%fd9, %fd7, %fd8;
	st.global.f64 	[%rd26], %fd9;
	ld.global.f64 	%fd10, [%rd28+8];
	ld.global.f64 	%fd11, [%rd27+8];
	mul.f64 	%fd12, %fd10, %fd11;
	st.global.f64 	[%rd26+8], %fd12;
	add.s32 	%r8, %r8, 4;
	add.s64 	%rd28, %rd28, 32;
	add.s64 	%rd27, %rd27, 32;
	add.s64 	%rd26, %rd26, 32;
	setp.ne.s32 	%p1, %r8, 100;
	@%p1 bra 	$L__BB0_1;
	ret;

}


// ===== COMPILED SASS (sm_100) =====

	.target	sm_100

	.elftype	@"ET_EXEC"


//--------------------- .note.nv.tkinfo           --------------------------
	.section	.note.nv.tkinfo,"",@"SHT_NOTE"
	.sectionflags	@"SHF_NOTE_NV_TKINFO"
	.tkinfo
        /*0018*/ 	.word	0x00000002
        /*0030*/ 	.string	""
        /*0030*/ 	.string	"ptxas"
        /*0030*/ 	.string	"Cuda compilation tools, release 13.0, V13.0.88"
        /*0030*/ 	.string	"Build cuda_13.0.r13.0/compiler.36424714_0"
        /*0030*/ 	.string	"-arch sm_100 -m 64 "



//--------------------- .note.nv.cuinfo           --------------------------
	.section	.note.nv.cuinfo,"",@"SHT_NOTE"
	.sectionflags	@"SHF_NOTE_NV_CUINFO"
        /*0018*/ 	.short	0x0002
        /*001a*/ 	.short	0x0064
        /*001c*/ 	.short	0x0082
	.zero		2


//--------------------- .nv.info                  --------------------------
	.section	.nv.info,"",@"SHT_CUDA_INFO"
	.align	4


	//----- nvinfo : EIATTR_REGCOUNT
	.align		4
        /*0000*/ 	.byte	0x04, 0x2f
        /*0002*/ 	.short	(.L_2 - .L_1)
	.align		4
.L_1:
        /*0004*/ 	.word	index@(_Z9FFTkernelPdPiS_S_)
        /*0008*/ 	.word	0x00000018


	//----- nvinfo : EIATTR_FRAME_SIZE
	.align		4
.L_2:
        /*000c*/ 	.byte	0x04, 0x11
        /*000e*/ 	.short	(.L_4 - .L_3)
	.align		4
.L_3:
        /*0010*/ 	.word	index@(_Z9FFTkernelPdPiS_S_)
        /*0014*/ 	.word	0x00000008


	//----- nvinfo : EIATTR_MIN_STACK_SIZE
	.align		4
.L_4:
        /*0018*/ 	.byte	0x04, 0x12
        /*001a*/ 	.short	(.L_6 - .L_5)
	.align		4
.L_5:
        /*001c*/ 	.word	index@(_Z9FFTkernelPdPiS_S_)
        /*0020*/ 	.word	0x00000008
.L_6:


//--------------------- .nv.compat                --------------------------
	.section	.nv.compat,"",@"SHT_CUDA_COMPAT_INFO"
	.align	4
        /*0000*/ 	.byte	0x02, 0x09, 0x00, 0x00, 0x02, 0x02, 0x01, 0x00, 0x02, 0x05, 0x05, 0x00, 0x03, 0x07, 0x01, 0x01
        /*0010*/ 	.byte	0x02, 0x03, 0x00, 0x00, 0x02, 0x06, 0x01, 0x00, 0x04, 0x0b, 0x08, 0x00, 0x01, 0x00, 0x00, 0x00
        /*0020*/ 	.byte	0x00, 0x00, 0x00, 0x00


//--------------------- .nv.info._Z9FFTkernelPdPiS_S_ --------------------------
	.section	.nv.info._Z9FFTkernelPdPiS_S_,"",@"SHT_CUDA_INFO"
	.sectionflags	@""
	.align	4


	//----- nvinfo : EIATTR_CUDA_API_VERSION
	.align		4
        /*0000*/ 	.byte	0x04, 0x37
        /*0002*/ 	.short	(.L_8 - .L_7)
.L_7:
        /*0004*/ 	.word	0x00000082


	//----- nvinfo : EIATTR_KPARAM_INFO
	.align		4
.L_8:
        /*0008*/ 	.byte	0x04, 0x17
        /*000a*/ 	.short	(.L_10 - .L_9)
.L_9:
        /*000c*/ 	.word	0x00000000
        /*0010*/ 	.short	0x0003
        /*0012*/ 	.short	0x0018
        /*0014*/ 	.byte	0x00, 0xf5, 0x21, 0x00


	//----- nvinfo : EIATTR_KPARAM_INFO
	.align		4
.L_10:
        /*0018*/ 	.byte	0x04, 0x17
        /*001a*/ 	.short	(.L_12 - .L_11)
.L_11:
        /*001c*/ 	.word	0x00000000
        /*0020*/ 	.short	0x0002
        /*0022*/ 	.short	0x0010
        /*0024*/ 	.byte	0x00, 0xf5, 0x21, 0x00


	//----- nvinfo : EIATTR_KPARAM_INFO
	.align		4
.L_12:
        /*0028*/ 	.byte	0x04, 0x17
        /*002a*/ 	.short	(.L_14 - .L_13)
.L_13:
        /*002c*/ 	.word	0x00000000
        /*0030*/ 	.short	0x0001
        /*0032*/ 	.short	0x0008
        /*0034*/ 	.byte	0x00, 0xf5, 0x21, 0x00


	//----- nvinfo : EIATTR_KPARAM_INFO
	.align		4
.L_14:
        /*0038*/ 	.byte	0x04, 0x17
        /*003a*/ 	.short	(.L_16 - .L_15)
.L_15:
        /*003c*/ 	.word	0x00000000
        /*0040*/ 	.short	0x0000
        /*0042*/ 	.short	0x0000
        /*0044*/ 	.byte	0x00, 0xf5, 0x21, 0x00


	//----- nvinfo : EIATTR_SPARSE_MMA_MASK
	.align		4
.L_16:
        /*0048*/ 	.byte	0x03, 0x50
        /*004a*/ 	.short	0x0000


	//----- nvinfo : EIATTR_MAXREG_COUNT
	.align		4
        /*004c*/ 	.byte	0x03, 0x1b
        /*004e*/ 	.short	0x00ff


	//----- nvinfo : EIATTR_EXTERNS
	.align		4
        /*0050*/ 	.byte	0x04, 0x0f
        /*0052*/ 	.short	(.L_18 - .L_17)


	//   ....[0]....
	.align		4
.L_17:
        /*0054*/ 	.word	index@(vprintf)


	//----- nvinfo : EIATTR_MERCURY_ISA_VERSION
	.align		4
.L_18:
        /*0058*/ 	.byte	0x03, 0x5f
        /*005a*/ 	.short	0x0101


	//----- nvinfo : EIATTR_VRC_CTA_INIT_COUNT
	.align		4
        /*005c*/ 	.byte	0x02, 0x4a
	.zero		1
	.zero		1


	//----- nvinfo : EIATTR_SYSCALL_OFFSETS
	.align		4
        /*0060*/ 	.byte	0x04, 0x46
        /*0062*/ 	.short	(.L_20 - .L_19)


	//   ....[0]....
.L_19:
        /*0064*/ 	.word	0x00000120


	//----- nvinfo : EIATTR_EXIT_INSTR_OFFSETS
	.align		4
.L_20:
        /*0068*/ 	.byte	0x04, 0x1c
        /*006a*/ 	.short	(.L_22 - .L_21)


	//   ....[0]....
.L_21:
        /*006c*/ 	.word	0x00000c20


	//----- nvinfo : EIATTR_CRS_STACK_SIZE
	.align		4
.L_22:
        /*0070*/ 	.byte	0x04, 0x1e
        /*0072*/ 	.short	(.L_24 - .L_23)
.L_23:
        /*0074*/ 	.word	0x00000000


	//----- nvinfo : EIATTR_CBANK_PARAM_SIZE
	.align		4
.L_24:
        /*0078*/ 	.byte	0x03, 0x19
        /*007a*/ 	.short	0x0020


	//----- nvinfo : EIATTR_PARAM_CBANK
	.align		4
        /*007c*/ 	.byte	0x04, 0x0a
        /*007e*/ 	.short	(.L_26 - .L_25)
	.align		4
.L_25:
        /*0080*/ 	.word	index@(.nv.constant0._Z9FFTkernelPdPiS_S_)
        /*0084*/ 	.short	0x0380
        /*0086*/ 	.short	0x0020


	//----- nvinfo : EIATTR_SW_WAR
	.align		4
.L_26:
        /*0088*/ 	.byte	0x04, 0x36
        /*008a*/ 	.short	(.L_28 - .L_27)
.L_27:
        /*008c*/ 	.word	0x00000008
.L_28:


//--------------------- .nv.callgraph             --------------------------
	.section	.nv.callgraph,"",@"SHT_CUDA_CALLGRAPH"
	.align	4
	.sectionentsize	8
	.align		4
        /*0000*/ 	.word	0x00000000
	.align		4
        /*0004*/ 	.word	0xffffffff
	.align		4
        /*0008*/ 	.word	index@(_Z9FFTkernelPdPiS_S_)
	.align		4
        /*000c*/ 	.word	index@(vprintf)
	.align		4
        /*0010*/ 	.word	0x00000000
	.align		4
        /*0014*/ 	.word	0xfffffffe
	.align		4
        /*0018*/ 	.word	0x00000000
	.align		4
        /*001c*/ 	.word	0xfffffffd
	.align		4
        /*0020*/ 	.word	0x00000000
	.align		4
        /*0024*/ 	.word	0xfffffffc


//--------------------- .nv.constant4             --------------------------
	.section	.nv.constant4,"a",@progbits
	.align	8
	.align		8
.nv.constant4:
        /*0000*/ 	.dword	vprintf
	.align		8
        /*0008*/ 	.dword	$str


//--------------------- .text._Z9FFTkernelPdPiS_S_ --------------------------
	.section	.text._Z9FFTkernelPdPiS_S_,"ax",@progbits
	.align	128
        .global         _Z9FFTkernelPdPiS_S_
        .type           _Z9FFTkernelPdPiS_S_,@function
        .size           _Z9FFTkernelPdPiS_S_,(.L_x_3 - _Z9FFTkernelPdPiS_S_)
        .other          _Z9FFTkernelPdPiS_S_,@"STO_CUDA_ENTRY STV_DEFAULT"
_Z9FFTkernelPdPiS_S_:
.text._Z9FFTkernelPdPiS_S_:
[----:B------:R-:W0:Y:S01]  /*0000*/  LDC R1, c[0x0][0x37c] ;  /* 0x0000df00ff017b82 */ /* 0x000e220000000800 */
[----:B------:R-:W1:Y:S07]  /*0010*/  S2R R16, SR_TID.X ;  /* 0x0000000000107919 */ /* 0x000e6e0000002100 */
[----:B------:R-:W2:Y:S01]  /*0020*/  LDC.64 R2, c[0x0][0x398] ;  /* 0x0000e600ff027b82 */ /* 0x000ea20000000a00 */
[----:B0-----:R-:W-:Y:S01]  /*0030*/  VIADD R1, R1, 0xfffffff8 ;  /* 0xfffffff801017836 */ /* 0x001fe20000000000 */
[----:B------:R-:W-:Y:S01]  /*0040*/  MOV R0, 0x0 ;  /* 0x0000000000007802 */ /* 0x000fe20000000f00 */
[----:B------:R-:W0:Y:S01]  /*0050*/  LDCU UR4, c[0x0][0x2f8] ;  /* 0x00005f00ff0477ac */ /* 0x000e220008000800 */
[----:B------:R-:W3:Y:S04]  /*0060*/  LDCU.64 UR6, c[0x4][0x8] ;  /* 0x01000100ff0677ac */ /* 0x000ee80008000a00 */
[----:B------:R4:W4:Y:S01]  /*0070*/  LDC.64 R8, c[0x4][R0] ;  /* 0x0100000000087b82 */ /* 0x0009220000000a00 */
[----:B------:R-:W5:Y:S01]  /*0080*/  LDCU UR5, c[0x0][0x2fc] ;  /* 0x00005f80ff0577ac */ /* 0x000f620008000800 */
[----:B------:R-:W1:Y:S01]  /*0090*/  LDCU.64 UR36, c[0x0][0x358] ;  /* 0x00006b00ff2477ac */ /* 0x000e620008000a00 */
[----:B0-----:R-:W-:Y:S01]  /*00a0*/  IADD3 R6, P0, PT, R1, UR4, RZ ;  /* 0x0000000401067c10 */ /* 0x001fe2000ff1e0ff */
[----:B---3--:R-:W-:-:S04]  /*00b0*/  IMAD.U32 R4, RZ, RZ, UR6 ;  /* 0x00000006ff047e24 */ /* 0x008fc8000f8e00ff */
[----:B-----5:R-:W-:Y:S02]  /*00c0*/  IMAD.X R7, RZ, RZ, UR5, P0 ;  /* 0x00000005ff077e24 */ /* 0x020fe400080e06ff */
[----:B-1----:R-:W-:-:S04]  /*00d0*/  IMAD R5, R16, 0x64, RZ ;  /* 0x0000006410057824 */ /* 0x002fc800078e02ff */
[----:B--2---:R-:W-:Y:S01]  /*00e0*/  IMAD.WIDE.U32 R2, R5, 0x8, R2 ;  /* 0x0000000805027825 */ /* 0x004fe200078e0002 */
[----:B------:R-:W-:-:S04]  /*00f0*/  MOV R5, UR7 ;  /* 0x0000000700057c02 */ /* 0x000fc80008000f00 */
[----:B------:R0:W-:Y:S03]  /*0100*/  STL.64 [R1], R2 ;  /* 0x0000000201007387 */ /* 0x0001e60000100a00 */
[----:B------:R-:W-:-:S07]  /*0110*/  LEPC R20, `(.L_x_0) ;  /* 0x000000001014794e */ /* 0x000fce0000000000 */
[----:B0---4-:R-:W-:Y:S05]  /*0120*/  CALL.ABS.NOINC R8 ;  /* 0x0000000008007343 */ /* 0x011fea0003c00000 */
.L_x_0:
[----:B------:R-:W0:Y:S01]  /*0130*/  LDC.64 R2, c[0x0][0x390] ;  /* 0x0000e400ff027b82 */ /* 0x000e220000000a00 */
[----:B------:R-:W1:Y:S07]  /*0140*/  LDCU.64 UR4, c[0x0][0x380] ;  /* 0x00007000ff0477ac */ /* 0x000e6e0008000a00 */
[----:B------:R-:W2:Y:S08]  /*0150*/  LDC.64 R4, c[0x0][0x380] ;  /* 0x0000e000ff047b82 */ /* 0x000eb00000000a00 */
[----:B------:R-:W3:Y:S01]  /*0160*/  LDC.64 R10, c[0x0][0x398] ;  /* 0x0000e600ff0a7b82 */ /* 0x000ee20000000a00 */
[----:B0-----:R-:W-:-:S05]  /*0170*/  IMAD.WIDE.U32 R2, R16, 0x8, R2 ;  /* 0x0000000810027825 */ /* 0x001fca00078e0002 */
[----:B------:R-:W4:Y:S04]  /*0180*/  LDG.E.64 R8, desc[UR36][R2.64] ;  /* 0x0000002402087981 */ /* 0x000f28000c1e1b00 */
[----:B--2---:R-:W4:Y:S01]  /*0190*/  LDG.E.64 R6, desc[UR36][R4.64] ;  /* 0x0000002404067981 */ /* 0x004f22000c1e1b00 */
[----:B---3--:R-:W-:Y:S01]  /*01a0*/  IMAD.WIDE.U32 R16, R16, 0x320, R10 ;  /* 0x0000032010107825 */ /* 0x008fe200078e000a */
[----:B----4-:R-:W-:-:S07]  /*01b0*/  DMUL R6, R6, R8 ;  /* 0x0000000806067228 */ /* 0x010fce0000000000 */
[----:B------:R-:W-:Y:S04]  /*01c0*/  STG.E.64 desc[UR36][R16.64], R6 ;  /* 0x0000000610007986 */ /* 0x000fe8000c101b24 */
[----:B------:R-:W2:Y:S04]  /*01d0*/  LDG.E.64 R8, desc[UR36][R4.64+0x8] ;  /* 0x0000082404087981 */ /* 0x000ea8000c1e1b00 */
[----:B------:R-:W2:Y:S02]  /*01e0*/  LDG.E.64 R10, desc[UR36][R2.64+0x8] ;  /* 0x00000824020a7981 */ /* 0x000ea4000c1e1b00 */
[----:B--2---:R-:W-:-:S07]  /*01f0*/  DMUL R8, R8, R10 ;  /* 0x0000000a08087228 */ /* 0x004fce0000000000 */
[----:B------:R0:W-:Y:S04]  /*0200*/  STG.E.64 desc[UR36][R16.64+0x8], R8 ;  /* 0x0000080810007986 */ /* 0x0001e8000c101b24 */
[----:B------:R-:W2:Y:S04]  /*0210*/  LDG.E.64 R10, desc[UR36][R4.64+0x10] ;  /* 0x00001024040a7981 */ /* 0x000ea8000c1e1b00 */
[----:B------:R-:W2:Y:S02]  /*0220*/  LDG.E.64 R12, desc[UR36][R2.64+0x10] ;  /* 0x00001024020c7981 */ /* 0x000ea4000c1e1b00 */
[----:B--2---:R-:W-:-:S07]  /*0230*/  DMUL R10, R10, R12 ;  /* 0x0000000c0a0a7228 */ /* 0x004fce0000000000 */
[----:B------:R2:W-:Y:S04]  /*0240*/  STG.E.64 desc[UR36][R16.64+0x10], R10 ;  /* 0x0000100a10007986 */ /* 0x0005e8000c101b24 */
[----:B------:R-:W3:Y:S04]  /*0250*/  LDG.E.64 R12, desc[UR36][R4.64+0x18] ;  /* 0x00001824040c7981 */ /* 0x000ee8000c1e1b00 */
[----:B------:R-:W3:Y:S01]  /*0260*/  LDG.E.64 R14, desc[UR36][R2.64+0x18] ;  /* 0x00001824020e7981 */ /* 0x000ee2000c1e1b00 */
[----:B-1----:R-:W-:-:S04]  /*0270*/  UIADD3 UR4, UP0, UPT, UR4, 0x10, URZ ;  /* 0x0000001004047890 */ /* 0x002fc8000ff1e0ff */
[----:B------:R-:W-:Y:S01]  /*0280*/  UIADD3 UR4, UP1, UPT, UR4, 0x20, URZ ;  /* 0x0000002004047890 */ /* 0x000fe2000ff3e0ff */
[----:B0-----:R-:W-:-:S03]  /*0290*/  IADD3 R8, P0, PT, R2, 0x30, RZ ;  /* 0x0000003002087810 */ /* 0x001fc60007f1e0ff */
[----:B------:R-:W-:Y:S01]  /*02a0*/  UIADD3.X UR5, UPT, UPT, URZ, URZ, UR5, UP1, UP0 ;  /* 0x000000ffff057290 */ /* 0x000fe20008fe0405 */
[----:B------:R-:W-:Y:S01]  /*02b0*/  IADD3 R18, P1, PT, R16, 0x30, RZ ;  /* 0x0000003010127810 */ /* 0x000fe20007f3e0ff */
[----:B------:R-:W-:Y:S02]  /*02c0*/  IMAD.X R9, RZ, RZ, R3, P0 ;  /* 0x000000ffff097224 */ /* 0x000fe400000e0603 */
[----:B------:R-:W-:Y:S01]  /*02d0*/  IMAD.MOV.U32 R0, RZ, RZ, 0x4 ;  /* 0x00000004ff007424 */ /* 0x000fe200078e00ff */
[----:B------:R-:W-:Y:S01]  /*02e0*/  IADD3.X R19, PT, PT, RZ, R17, RZ, P1, !PT ;  /* 0x00000011ff137210 */ /* 0x000fe20000ffe4ff */
[----:B--2---:R-:W-:Y:S01]  /*02f0*/  IMAD.U32 R10, RZ, RZ, UR4 ;  /* 0x00000004ff0a7e24 */ /* 0x004fe2000f8e00ff */
[----:B------:R-:W-:Y:S01]  /*0300*/  MOV R11, UR5 ;  /* 0x00000005000b7c02 */ /* 0x000fe20008000f00 */
[----:B---3--:R-:W-:-:S07]  /*0310*/  DMUL R12, R12, R14 ;  /* 0x0000000e0c0c7228 */ /* 0x008fce0000000000 */
[----:B------:R0:W-:Y:S04]  /*0320*/  STG.E.64 desc[UR36][R16.64+0x18], R12 ;  /* 0x0000180c10007986 */ /* 0x0001e8000c101b24 */
.L_x_1:
[----:B------:R-:W-:Y:S01]  /*0330*/  IMAD.MOV.U32 R4, RZ, RZ, R10 ;  /* 0x000000ffff047224 */ /* 0x000fe200078e000a */
[----:B------:R-:W-:Y:S01]  /*0340*/  MOV R5, R11 ;  /* 0x0000000b00057202 */ /* 0x000fe20000000f00 */
[----:B------:R-:W-:Y:S01]  /*0350*/  IMAD.MOV.U32 R2, RZ, RZ, R8 ;  /* 0x000000ffff027224 */ /* 0x000fe200078e0008 */
[----:B------:R-:W-:-:S03]  /*0360*/  MOV R3, R9 ;  /* 0x0000000900037202 */ /* 0x000fc60000000f00 */
[----:B---3--:R-:W2:Y:S04]  /*0370*/  LDG.E.64 R6, desc[UR36][R4.64+-0x10] ;  /* 0xfffff02404067981 */ /* 0x008ea8000c1e1b00 */
[----:B------:R-:W2:Y:S02]  /*0380*/  LDG.E.64 R8, desc[UR36][R2.64+-0x10] ;  /* 0xfffff02402087981 */ /* 0x000ea4000c1e1b00 */
[----:B--2---:R-:W-:Y:S01]  /*0390*/  DMUL R8, R6, R8 ;  /* 0x0000000806087228 */ /* 0x004fe20000000000 */
[----:B------:R-:W-:Y:S01]  /*03a0*/  IMAD.MOV.U32 R6, RZ, RZ, R18 ;  /* 0x000000ffff067224 */ /* 0x000fe200078e0012 */
[----:B------:R-:W-:-:S05]  /*03b0*/  MOV R7, R19 ;  /* 0x0000001300077202 */ /* 0x000fca0000000f00 */
[----:B------:R1:W-:Y:S04]  /*03c0*/  STG.E.64 desc[UR36][R6.64+-0x10], R8 ;  /* 0xfffff00806007986 */ /* 0x0003e8000c101b24 */
[----:B------:R-:W2:Y:S04]  /*03d0*/  LDG.E.64 R10, desc[UR36][R4.64+-0x8] ;  /* 0xfffff824040a7981 */ /* 0x000ea8000c1e1b00 */
[----:B0-----:R-:W2:Y:S02]  /*03e0*/  LDG.E.64 R12, desc[UR36][R2.64+-0x8] ;  /* 0xfffff824020c7981 */ /* 0x001ea4000c1e1b00 */
[----:B--2---:R-:W-:-:S07]  /*03f0*/  DMUL R10, R10, R12 ;  /* 0x0000000c0a0a7228 */ /* 0x004fce0000000000 */
[----:B------:R0:W-:Y:S04]  /*0400*/  STG.E.64 desc[UR36][R6.64+-0x8], R10 ;  /* 0xfffff80a06007986 */ /* 0x0001e8000c101b24 */
[----:B------:R-:W2:Y:S04]  /*0410*/  LDG.E.64 R12, desc[UR36][R4.64] ;  /* 0x00000024040c7981 */ /* 0x000ea8000c1e1b00 */
[----:B------:R-:W2:Y:S02]  /*0420*/  LDG.E.64 R14, desc[UR36][R2.64] ;  /* 0x00000024020e7981 */ /* 0x000ea4000c1e1b00 */
[----:B--2---:R-:W-:-:S07]  /*0430*/  DMUL R12, R12, R14 ;  /* 0x0000000e0c0c7228 */ /* 0x004fce0000000000 */
[----:B------:R2:W-:Y:S04]  /*0440*/  STG.E.64 desc[UR36][R6.64], R12 ;  /* 0x0000000c06007986 */ /* 0x0005e8000c101b24 */
[----:B------:R-:W3:Y:S04]  /*0450*/  LDG.E.64 R14, desc[UR36][R4.64+0x8] ;  /* 0x00000824040e7981 */ /* 0x000ee8000c1e1b00 */
[----:B------:R-:W3:Y:S02]  /*0460*/  LDG.E.64 R16, desc[UR36][R2.64+0x8] ;  /* 0x0000082402107981 */ /* 0x000ee4000c1e1b00 */
[----:B---3--:R-:W-:-:S07]  /*0470*/  DMUL R14, R14, R16 ;  /* 0x000000100e0e7228 */ /* 0x008fce0000000000 */
[----:B------:R3:W-:Y:S04]  /*0480*/  STG.E.64 desc[UR36][R6.64+0x8], R14 ;  /* 0x0000080e06007986 */ /* 0x0007e8000c101b24 */
[----:B-1----:R-:W4:Y:S04]  /*0490*/  LDG.E.64 R8, desc[UR36][R4.64+0x10] ;  /* 0x0000102404087981 */ /* 0x002f28000c1e1b00 */
[----:B------:R-:W4:Y:S02]  /*04a0*/  LDG.E.64 R16, desc[UR36][R2.64+0x10] ;  /* 0x0000102402107981 */ /* 0x000f24000c1e1b00 */
[----:B----4-:R-:W-:-:S07]  /*04b0*/  DMUL R8, R8, R16 ;  /* 0x0000001008087228 */ /* 0x010fce0000000000 */
[----:B------:R1:W-:Y:S04]  /*04c0*/  STG.E.64 desc[UR36][R6.64+0x10], R8 ;  /* 0x0000100806007986 */ /* 0x0003e8000c101b24 */
[----:B0-----:R-:W4:Y:S04]  /*04d0*/  LDG.E.64 R10, desc[UR36][R4.64+0x18] ;  /* 0x00001824040a7981 */ /* 0x001f28000c1e1b00 */
[----:B------:R-:W4:Y:S02]  /*04e0*/  LDG.E.64 R16, desc[UR36][R2.64+0x18] ;  /* 0x0000182402107981 */ /* 0x000f24000c1e1b00 */
[----:B----4-:R-:W-:-:S07]  /*04f0*/  DMUL R10, R10, R16 ;  /* 0x000000100a0a7228 */ /* 0x010fce0000000000 */
[----:B------:R0:W-:Y:S04]  /*0500*/  STG.E.64 desc[UR36][R6.64+0x18], R10 ;  /* 0x0000180a06007986 */ /* 0x0001e8000c101b24 */
[----:B--2---:R-:W2:Y:S04]  /*0510*/  LDG.E.64 R12, desc[UR36][R4.64+0x20] ;  /* 0x00002024040c7981 */ /* 0x004ea8000c1e1b00 */
[----:B------:R-:W2:Y:S02]  /*0520*/  LDG.E.64 R16, desc[UR36][R2.64+0x20] ;  /* 0x0000202402107981 */ /* 0x000ea4000c1e1b00 */
[----:B--2---:R-:W-:-:S07]  /*0530*/  DMUL R12, R12, R16 ;  /* 0x000000100c0c7228 */ /* 0x004fce0000000000 */
[----:B------:R2:W-:Y:S04]  /*0540*/  STG.E.64 desc[UR36][R6.64+0x20], R12 ;  /* 0x0000200c06007986 */ /* 0x0005e8000c101b24 */
[----:B---3--:R-:W3:Y:S04]  /*0550*/  LDG.E.64 R14, desc[UR36][R4.64+0x28] ;  /* 0x00002824040e7981 */ /* 0x008ee8000c1e1b00 */
        /* <DEDUP_REMOVED lines=74> */
[----:B------:R-:W-:Y:S04]  /*0a00*/  STG.E.64 desc[UR36][R6.64+0xb8], R16 ;  /* 0x0000b81006007986 */ /* 0x000fe8000c101b24 */
[----:B------:R-:W3:Y:S04]  /*0a10*/  LDG.E.64 R10, desc[UR36][R4.64+0xc0] ;  /* 0x0000c024040a7981 */ /* 0x000ee8000c1e1b00 */
[----:B--2---:R-:W3:Y:S02]  /*0a20*/  LDG.E.64 R12, desc[UR36][R2.64+0xc0] ;  /* 0x0000c024020c7981 */ /* 0x004ee4000c1e1b00 */
[----:B---3--:R-:W-:-:S07]  /*0a30*/  DMUL R14, R10, R12 ;  /* 0x0000000c0a0e7228 */ /* 0x008fce0000000000 */
[----:B------:R0:W-:Y:S04]  /*0a40*/  STG.E.64 desc[UR36][R6.64+0xc0], R14 ;  /* 0x0000c00e06007986 */ /* 0x0001e8000c101b24 */
[----:B------:R-:W2:Y:S04]  /*0a50*/  LDG.E.64 R10, desc[UR36][R4.64+0xc8] ;  /* 0x0000c824040a7981 */ /* 0x000ea8000c1e1b00 */
[----:B------:R-:W2:Y:S02]  /*0a60*/  LDG.E.64 R12, desc[UR36][R2.64+0xc8] ;  /* 0x0000c824020c7981 */ /* 0x000ea4000c1e1b00 */
[----:B--2---:R-:W-:-:S07]  /*0a70*/  DMUL R18, R10, R12 ;  /* 0x0000000c0a127228 */ /* 0x004fce0000000000 */
[----:B------:R-:W-:Y:S04]  /*0a80*/  STG.E.64 desc[UR36][R6.64+0xc8], R18 ;  /* 0x0000c81206007986 */ /* 0x000fe8000c101b24 */
[----:B-1----:R-:W2:Y:S04]  /*0a90*/  LDG.E.64 R8, desc[UR36][R4.64+0xd0] ;  /* 0x0000d02404087981 */ /* 0x002ea8000c1e1b00 */
        /* <DEDUP_REMOVED lines=8> */
[----:B0-----:R-:W3:Y:S02]  /*0b20*/  LDG.E.64 R14, desc[UR36][R2.64+0xe0] ;  /* 0x0000e024020e7981 */ /* 0x001ee4000c1e1b00 */
[----:B---3--:R-:W-:-:S07]  /*0b30*/  DMUL R12, R12, R14 ;  /* 0x0000000e0c0c7228 */ /* 0x008fce0000000000 */
[----:B------:R3:W-:Y:S04]  /*0b40*/  STG.E.64 desc[UR36][R6.64+0xe0], R12 ;  /* 0x0000e00c06007986 */ /* 0x0007e8000c101b24 */
[----:B------:R-:W4:Y:S04]  /*0b50*/  LDG.E.64 R14, desc[UR36][R4.64+0xe8] ;  /* 0x0000e824040e7981 */ /* 0x000f28000c1e1b00 */
[----:B------:R-:W4:Y:S01]  /*0b60*/  LDG.E.64 R16, desc[UR36][R2.64+0xe8] ;  /* 0x0000e82402107981 */ /* 0x000f22000c1e1b00 */
[----:B------:R-:W-:Y:S01]  /*0b70*/  VIADD R0, R0, 0x20 ;  /* 0x0000002000007836 */ /* 0x000fe20000000000 */
[----:B-1----:R-:W-:-:S02]  /*0b80*/  IADD3 R8, P2, PT, R2, 0x100, RZ ;  /* 0x0000010002087810 */ /* 0x002fc40007f5e0ff */
[----:B--2---:R-:W-:Y:S02]  /*0b90*/  IADD3 R10, P1, PT, R4, 0x100, RZ ;  /* 0x00000100040a7810 */ /* 0x004fe40007f3e0ff */
[----:B------:R-:W-:Y:S01]  /*0ba0*/  ISETP.NE.AND P0, PT, R0, 0x64, PT ;  /* 0x000000640000780c */ /* 0x000fe20003f05270 */
[----:B------:R-:W-:Y:S01]  /*0bb0*/  IMAD.X R9, RZ, RZ, R3, P2 ;  /* 0x000000ffff097224 */ /* 0x000fe200010e0603 */
[----:B------:R-:W-:Y:S02]  /*0bc0*/  IADD3 R18, P3, PT, R6, 0x100, RZ ;  /* 0x0000010006127810 */ /* 0x000fe40007f7e0ff */
[----:B------:R-:W-:Y:S02]  /*0bd0*/  IADD3.X R11, PT, PT, RZ, R5, RZ, P1, !PT ;  /* 0x00000005ff0b7210 */ /* 0x000fe40000ffe4ff */
[----:B------:R-:W-:Y:S01]  /*0be0*/  IADD3.X R19, PT, PT, RZ, R7, RZ, P3, !PT ;  /* 0x00000007ff137210 */ /* 0x000fe20001ffe4ff */
[----:B----4-:R-:W-:-:S07]  /*0bf0*/  DMUL R14, R14, R16 ;  /* 0x000000100e0e7228 */ /* 0x010fce0000000000 */
[----:B------:R3:W-:Y:S01]  /*0c00*/  STG.E.64 desc[UR36][R6.64+0xe8], R14 ;  /* 0x0000e80e06007986 */ /* 0x0007e2000c101b24 */
[----:B------:R-:W-:Y:S05]  /*0c10*/  @P0 BRA `(.L_x_1) ;  /* 0xfffffff400c40947 */ /* 0x000fea000383ffff */
[----:B------:R-:W-:Y:S05]  /*0c20*/  EXIT ;  /* 0x000000000000794d */ /* 0x000fea0003800000 */
.L_x_2:
[----:B------:R-:W-:-:S00]  /*0c30*/  BRA `(.L_x_2) ;  /* 0xfffffffc00fc7947 */ /* 0x000fc0000383ffff */
[----:B------:R-:W-:-:S00]  /*0c40*/  NOP ;  /* 0x0000000000007918 */ /* 0x000fc00000000000 */
        /* <DEDUP_REMOVED lines=11> */
.L_x_3:


//--------------------- .nv.global.init           --------------------------
	.section	.nv.global.init,"aw",@progbits
.nv.global.init:
	.type		$str,@object
	.size		$str,(.L_0 - $str)
$str:
        /*0000*/ 	.byte	0x25, 0x64, 0x20, 0x0a, 0x00
.L_0:


//--------------------- .nv.shared.reserved.0     --------------------------
	.section	.nv.shared.reserved.0,"aw",@nobits
	.weak		__nv_reservedSMEM_offset_0_alias
	.size		__nv_reservedSMEM_offset_0_alias, 0, 64
	.other		__nv_reservedSMEM_offset_0_alias,@"STO_CUDA_RESERVED_SHARED STV_DEFAULT"
__nv_reservedSMEM_offset_0_alias:
	.zero		0
	.zero		64


//--------------------- .nv.constant0._Z9FFTkernelPdPiS_S_ --------------------------
	.section	.nv.constant0._Z9FFTkernelPdPiS_S_,"a",@progbits
	.sectionflags	@""
	.align	4
.nv.constant0._Z9FFTkernelPdPiS_S_:
	.zero		928


//--------------------- SYMBOLS --------------------------

	.type		.nv.reservedSmem.offset0,@object
	.size		.nv.reservedSmem.offset0,0x4
	.type		vprintf,@function
